//
// Generated by NVIDIA NVVM Compiler
//
// Compiler Build ID: CL-36424714
// Cuda compilation tools, release 13.0, V13.0.88
// Based on NVVM 20.0.0
//

.version 9.0
.target sm_100
.address_size 64

	// .globl	_Z11hello_worldv
.extern .func  (.param .b32 func_retval0) vprintf
(
	.param .b64 vprintf_param_0,
	.param .b64 vprintf_param_1
)
;
.global .align 1 .b8 $str[15] = {72, 101, 108, 108, 111, 44, 32, 119, 111, 114, 108, 100, 33, 10};

.visible .entry _Z11hello_worldv()
{
	.reg .b32 	%r<3>;
	.reg .b64 	%rd<3>;

	mov.u64 	%rd1, $str;
	cvta.global.u64 	%rd2, %rd1;
	{ // callseq 0, 0
	.param .b64 param0;
	st.param.b64 	[param0], %rd2;
	.param .b64 param1;
	st.param.b64 	[param1], 0;
	.param .b32 retval0;
	call.uni (retval0), 
	vprintf, 
	(
	param0, 
	param1
	);
	ld.param.b32 	%r1, [retval0];
	} // callseq 0
	ret;

}


// ===== COMPILED SASS (sm_100) =====

	.target	sm_100

	.elftype	@"ET_EXEC"


//--------------------- .note.nv.tkinfo           --------------------------
	.section	.note.nv.tkinfo,"",@"SHT_NOTE"
	.sectionflags	@"SHF_NOTE_NV_TKINFO"
	.tkinfo
        /*0018*/ 	.word	0x00000002
        /*0030*/ 	.string	""
        /*0030*/ 	.string	"ptxas"
        /*0030*/ 	.string	"Cuda compilation tools, release 13.0, V13.0.88"
        /*0030*/ 	.string	"Build cuda_13.0.r13.0/compiler.36424714_0"
        /*0030*/ 	.string	"-arch sm_100 -m 64 "



//--------------------- .note.nv.cuinfo           --------------------------
	.section	.note.nv.cuinfo,"",@"SHT_NOTE"
	.sectionflags	@"SHF_NOTE_NV_CUINFO"
        /*0018*/ 	.short	0x0002
        /*001a*/ 	.short	0x0064
        /*001c*/ 	.short	0x0082
	.zero		2


//--------------------- .nv.info                  --------------------------
	.section	.nv.info,"",@"SHT_CUDA_INFO"
	.align	4


	//----- nvinfo : EIATTR_REGCOUNT
	.align		4
        /*0000*/ 	.byte	0x04, 0x2f
        /*0002*/ 	.short	(.L_2 - .L_1)
	.align		4
.L_1:
        /*0004*/ 	.word	index@(_Z11hello_worldv)
        /*0008*/ 	.word	0x00000018


	//----- nvinfo : EIATTR_FRAME_SIZE
	.align		4
.L_2:
        /*000c*/ 	.byte	0x04, 0x11
        /*000e*/ 	.short	(.L_4 - .L_3)
	.align		4
.L_3:
        /*0010*/ 	.word	index@(_Z11hello_worldv)
        /*0014*/ 	.word	0x00000000


	//----- nvinfo : EIATTR_MIN_STACK_SIZE
	.align		4
.L_4:
        /*0018*/ 	.byte	0x04, 0x12
        /*001a*/ 	.short	(.L_6 - .L_5)
	.align		4
.L_5:
        /*001c*/ 	.word	index@(_Z11hello_worldv)
        /*0020*/ 	.word	0x00000000
.L_6:


//--------------------- .nv.compat                --------------------------
	.section	.nv.compat,"",@"SHT_CUDA_COMPAT_INFO"
	.align	4
        /*0000*/ 	.byte	0x02, 0x09, 0x00, 0x00, 0x02, 0x02, 0x01, 0x00, 0x02, 0x05, 0x05, 0x00, 0x03, 0x07, 0x01, 0x01
        /*0010*/ 	.byte	0x02, 0x03, 0x00, 0x00, 0x02, 0x06, 0x01, 0x00, 0x04, 0x0b, 0x08, 0x00, 0x09, 0x00, 0x00, 0x00
        /*0020*/ 	.byte	0x00, 0x00, 0x00, 0x00


//--------------------- .nv.info._Z11hello_worldv --------------------------
	.section	.nv.info._Z11hello_worldv,"",@"SHT_CUDA_INFO"
	.sectionflags	@""
	.align	4


	//----- nvinfo : EIATTR_CUDA_API_VERSION
	.align		4
        /*0000*/ 	.byte	0x04, 0x37
        /*0002*/ 	.short	(.L_8 - .L_7)
.L_7:
        /*0004*/ 	.word	0x00000082


	//----- nvinfo : EIATTR_SPARSE_MMA_MASK
	.align		4
.L_8:
        /*0008*/ 	.byte	0x03, 0x50
        /*000a*/ 	.short	0x0000


	//----- nvinfo : EIATTR_MAXREG_COUNT
	.align		4
        /*000c*/ 	.byte	0x03, 0x1b
        /*000e*/ 	.short	0x00ff


	//----- nvinfo : EIATTR_EXTERNS
	.align		4
        /*0010*/ 	.byte	0x04, 0x0f
        /*0012*/ 	.short	(.L_10 - .L_9)


	//   ....[0]....
	.align		4
.L_9:
        /*0014*/ 	.word	index@(vprintf)


	//----- nvinfo : EIATTR_MERCURY_ISA_VERSION
	.align		4
.L_10:
        /*0018*/ 	.byte	0x03, 0x5f
        /*001a*/ 	.short	0x0101


	//----- nvinfo : EIATTR_VRC_CTA_INIT_COUNT
	.align		4
        /*001c*/ 	.byte	0x02, 0x4a
	.zero		1
	.zero		1


	//----- nvinfo : EIATTR_SYSCALL_OFFSETS
	.align		4
        /*0020*/ 	.byte	0x04, 0x46
        /*0022*/ 	.short	(.L_12 - .L_11)


	//   ....[0]....
.L_11:
        /*0024*/ 	.word	0x00000080


	//----- nvinfo : EIATTR_EXIT_INSTR_OFFSETS
	.align		4
.L_12:
        /*0028*/ 	.byte	0x04, 0x1c
        /*002a*/ 	.short	(.L_14 - .L_13)


	//   ....[0]....
.L_13:
        /*002c*/ 	.word	0x00000090


	//----- nvinfo : EIATTR_SW_WAR
	.align		4
.L_14:
        /*0030*/ 	.byte	0x04, 0x36
        /*0032*/ 	.short	(.L_16 - .L_15)
.L_15:
        /*0034*/ 	.word	0x00000008
.L_16:


//--------------------- .nv.callgraph             --------------------------
	.section	.nv.callgraph,"",@"SHT_CUDA_CALLGRAPH"
	.align	4
	.sectionentsize	8
	.align		4
        /*0000*/ 	.word	0x00000000
	.align		4
        /*0004*/ 	.word	0xffffffff
	.align		4
        /*0008*/ 	.word	index@(_Z11hello_worldv)
	.align		4
        /*000c*/ 	.word	index@(vprintf)
	.align		4
        /*0010*/ 	.word	0x00000000
	.align		4
        /*0014*/ 	.word	0xfffffffe
	.align		4
        /*0018*/ 	.word	0x00000000
	.align		4
        /*001c*/ 	.word	0xfffffffd
	.align		4
        /*0020*/ 	.word	0x00000000
	.align		4
        /*0024*/ 	.word	0xfffffffc


//--------------------- .nv.constant4             --------------------------
	.section	.nv.constant4,"a",@progbits
	.align	8
	.align		8
.nv.constant4:
        /*0000*/ 	.dword	vprintf
	.align		8
        /*0008*/ 	.dword	$str


//--------------------- .text._Z11hello_worldv    --------------------------
	.section	.text._Z11hello_worldv,"ax",@progbits
	.align	128
        .global         _Z11hello_worldv
        .type           _Z11hello_worldv,@function
        .size           _Z11hello_worldv,(.L_x_2 - _Z11hello_worldv)
        .other          _Z11hello_worldv,@"STO_CUDA_ENTRY STV_DEFAULT"
_Z11hello_worldv:
.text._Z11hello_worldv:
[----:B------:R-:W0:Y:S01]  /*0000*/  LDC R1, c[0x0][0x37c] ;  /* 0x0000df00ff017b82 */ /* 0x000e220000000800 */
[----:B------:R-:W-:Y:S01]  /*0010*/  MOV R0, 0x0 ;  /* 0x0000000000007802 */ /* 0x000fe20000000f00 */
[----:B------:R-:W1:Y:S01]  /*0020*/  LDCU.64 UR4, c[0x4][0x8] ;  /* 0x01000100ff0477ac */ /* 0x000e620008000a00 */
[----:B------:R-:W-:-:S05]  /*0030*/  CS2R R6, SRZ ;  /* 0x0000000000067805 */ /* 0x000fca000001ff00 */
[----:B------:R2:W3:Y:S01]  /*0040*/  LDC.64 R2, c[0x4][R0] ;  /* 0x0100000000027b82 */ /* 0x0004e20000000a00 */
[----:B-1----:R-:W-:Y:S02]  /*0050*/  IMAD.U32 R4, RZ, RZ, UR4 ;  /* 0x00000004ff047e24 */ /* 0x002fe4000f8e00ff */
[----:B--2---:R-:W-:-:S07]  /*0060*/  IMAD.U32 R5, RZ, RZ, UR5 ;  /* 0x00000005ff057e24 */ /* 0x004fce000f8e00ff */
[----:B------:R-:W-:-:S07]  /*0070*/  LEPC R20, `(.L_x_0) ;  /* 0x000000001014794e */ /* 0x000fce0000000000 */
[----:B0--3--:R-:W-:Y:S05]  /*0080*/  CALL.ABS.NOINC R2 ;  /* 0x0000000002007343 */ /* 0x009fea0003c00000 */
.L_x_0:
[----:B------:R-:W-:Y:S05]  /*0090*/  EXIT ;  /* 0x000000000000794d */ /* 0x000fea0003800000 */
.L_x_1:
[----:B------:R-:W-:-:S00]  /*00a0*/  BRA `(.L_x_1) ;  /* 0xfffffffc00fc7947 */ /* 0x000fc0000383ffff */
[----:B------:R-:W-:-:S00]  /*00b0*/  NOP ;  /* 0x0000000000007918 */ /* 0x000fc00000000000 */
        /* <DEDUP_REMOVED lines=12> */
.L_x_2:


//--------------------- .nv.global.init           --------------------------
	.section	.nv.global.init,"aw",@progbits
.nv.global.init:
	.type		$str,@object
	.size		$str,(.L_0 - $str)
$str:
        /*0000*/ 	.byte	0x48, 0x65, 0x6c, 0x6c, 0x6f, 0x2c, 0x20, 0x77, 0x6f, 0x72, 0x6c, 0x64, 0x21, 0x0a, 0x00
.L_0:


//--------------------- .nv.shared.reserved.0     --------------------------
	.section	.nv.shared.reserved.0,"aw",@nobits
	.weak		__nv_reservedSMEM_offset_0_alias
	.size		__nv_reservedSMEM_offset_0_alias, 0, 64
	.other		__nv_reservedSMEM_offset_0_alias,@"STO_CUDA_RESERVED_SHARED STV_DEFAULT"
__nv_reservedSMEM_offset_0_alias:
	.zero		0
	.zero		64


//--------------------- .nv.constant0._Z11hello_worldv --------------------------
	.section	.nv.constant0._Z11hello_worldv,"a",@progbits
	.sectionflags	@""
	.align	4
.nv.constant0._Z11hello_worldv:
	.zero		896


//--------------------- SYMBOLS --------------------------

	.type		.nv.reservedSmem.offset0,@object
	.size		.nv.reservedSmem.offset0,0x4
	.type		vprintf,@function
